//
// Generated by NVIDIA NVVM Compiler
//
// Compiler Build ID: CL-36424714
// Cuda compilation tools, release 13.0, V13.0.88
// Based on NVVM 20.0.0
//

.version 9.0
.target sm_100
.address_size 64

	// .globl	_Z8f1_scorePfS_S_ii
.extern .func  (.param .b32 func_retval0) vprintf
(
	.param .b64 vprintf_param_0,
	.param .b64 vprintf_param_1
)
;
.global .align 1 .b8 $str[18] = {105, 120, 37, 105, 32, 105, 121, 37, 105, 32, 116, 105, 100, 32, 37, 105, 10};

.visible .entry _Z8f1_scorePfS_S_ii(
	.param .u64 .ptr .align 1 _Z8f1_scorePfS_S_ii_param_0,
	.param .u64 .ptr .align 1 _Z8f1_scorePfS_S_ii_param_1,
	.param .u64 .ptr .align 1 _Z8f1_scorePfS_S_ii_param_2,
	.param .u32 _Z8f1_scorePfS_S_ii_param_3,
	.param .u32 _Z8f1_scorePfS_S_ii_param_4
)
{
	.local .align 8 .b8 	__local_depot0[16];
	.reg .b64 	%SP;
	.reg .b64 	%SPL;
	.reg .pred 	%p<7>;
	.reg .b32 	%r<15>;
	.reg .b32 	%f<6>;
	.reg .b64 	%rd<17>;

	mov.u64 	%SPL, __local_depot0;
	cvta.local.u64 	%SP, %SPL;
	ld.param.u64 	%rd1, [_Z8f1_scorePfS_S_ii_param_0];
	ld.param.u64 	%rd2, [_Z8f1_scorePfS_S_ii_param_1];
	ld.param.u64 	%rd3, [_Z8f1_scorePfS_S_ii_param_2];
	ld.param.u32 	%r4, [_Z8f1_scorePfS_S_ii_param_3];
	ld.param.u32 	%r5, [_Z8f1_scorePfS_S_ii_param_4];
	mov.u32 	%r6, %tid.x;
	mov.u32 	%r7, %ctaid.x;
	mov.u32 	%r8, %ntid.x;
	mad.lo.s32 	%r1, %r7, %r8, %r6;
	mov.u32 	%r9, %tid.y;
	mov.u32 	%r10, %ctaid.y;
	mov.u32 	%r11, %ntid.y;
	mad.lo.s32 	%r2, %r10, %r11, %r9;
	mad.lo.s32 	%r3, %r4, %r2, %r1;
	mul.lo.s32 	%r12, %r5, %r4;
	setp.ge.u32 	%p1, %r3, %r12;
	setp.ge.u32 	%p2, %r1, %r4;
	or.pred  	%p3, %p2, %p1;
	setp.ge.u32 	%p4, %r2, %r5;
	or.pred  	%p5, %p4, %p3;
	@%p5 bra 	$L__BB0_3;
	add.u64 	%rd4, %SP, 0;
	add.u64 	%rd5, %SPL, 0;
	cvta.to.global.u64 	%rd6, %rd2;
	cvta.to.global.u64 	%rd7, %rd1;
	st.local.v2.u32 	[%rd5], {%r1, %r2};
	st.local.u32 	[%rd5+8], %r3;
	mov.u64 	%rd8, $str;
	cvta.global.u64 	%rd9, %rd8;
	{ // callseq 0, 0
	.param .b64 param0;
	st.param.b64 	[param0], %rd9;
	.param .b64 param1;
	st.param.b64 	[param1], %rd4;
	.param .b32 retval0;
	call.uni (retval0), 
	vprintf, 
	(
	param0, 
	param1
	);
	ld.param.b32 	%r13, [retval0];
	} // callseq 0
	mul.wide.u32 	%rd10, %r3, 4;
	add.s64 	%rd11, %rd6, %rd10;
	ld.global.f32 	%f1, [%rd11];
	mul.wide.u32 	%rd12, %r1, 4;
	add.s64 	%rd13, %rd7, %rd12;
	ld.global.f32 	%f2, [%rd13];
	setp.neu.f32 	%p6, %f1, %f2;
	@%p6 bra 	$L__BB0_3;
	cvt.rn.f32.s32 	%f3, %r4;
	rcp.rn.f32 	%f4, %f3;
	cvta.to.global.u64 	%rd14, %rd3;
	mul.wide.u32 	%rd15, %r2, 4;
	add.s64 	%rd16, %rd14, %rd15;
	atom.global.add.f32 	%f5, [%rd16], %f4;
$L__BB0_3:
	ret;

}


// ===== COMPILED SASS (sm_100) =====

	.target	sm_100

	.elftype	@"ET_EXEC"


//--------------------- .note.nv.tkinfo           --------------------------
	.section	.note.nv.tkinfo,"",@"SHT_NOTE"
	.sectionflags	@"SHF_NOTE_NV_TKINFO"
	.tkinfo
        /*0018*/ 	.word	0x00000002
        /*0030*/ 	.string	""
        /*0030*/ 	.string	"ptxas"
        /*0030*/ 	.string	"Cuda compilation tools, release 13.0, V13.0.88"
        /*0030*/ 	.string	"Build cuda_13.0.r13.0/compiler.36424714_0"
        /*0030*/ 	.string	"-arch sm_100 -m 64 "



//--------------------- .note.nv.cuinfo           --------------------------
	.section	.note.nv.cuinfo,"",@"SHT_NOTE"
	.sectionflags	@"SHF_NOTE_NV_CUINFO"
        /*0018*/ 	.short	0x0002
        /*001a*/ 	.short	0x0064
        /*001c*/ 	.short	0x0082
	.zero		2


//--------------------- .nv.info                  --------------------------
	.section	.nv.info,"",@"SHT_CUDA_INFO"
	.align	4


	//----- nvinfo : EIATTR_REGCOUNT
	.align		4
        /*0000*/ 	.byte	0x04, 0x2f
        /*0002*/ 	.short	(.L_2 - .L_1)
	.align		4
.L_1:
        /*0004*/ 	.word	index@(_Z8f1_scorePfS_S_ii)
        /*0008*/ 	.word	0x00000018


	//----- nvinfo : EIATTR_FRAME_SIZE
	.align		4
.L_2:
        /*000c*/ 	.byte	0x04, 0x11
        /*000e*/ 	.short	(.L_4 - .L_3)
	.align		4
.L_3:
        /*0010*/ 	.word	index@($__internal_0_$__cuda_sm20_rcp_rn_f32_slowpath)
        /*0014*/ 	.word	0x00000010


	//----- nvinfo : EIATTR_FRAME_SIZE
	.align		4
.L_4:
        /*0018*/ 	.byte	0x04, 0x11
        /*001a*/ 	.short	(.L_6 - .L_5)
	.align		4
.L_5:
        /*001c*/ 	.word	index@(_Z8f1_scorePfS_S_ii)
        /*0020*/ 	.word	0x00000010


	//----- nvinfo : EIATTR_MIN_STACK_SIZE
	.align		4
.L_6:
        /*0024*/ 	.byte	0x04, 0x12
        /*0026*/ 	.short	(.L_8 - .L_7)
	.align		4
.L_7:
        /*0028*/ 	.word	index@(_Z8f1_scorePfS_S_ii)
        /*002c*/ 	.word	0x00000010
.L_8:


//--------------------- .nv.compat                --------------------------
	.section	.nv.compat,"",@"SHT_CUDA_COMPAT_INFO"
	.align	4
        /*0000*/ 	.byte	0x02, 0x09, 0x00, 0x00, 0x02, 0x02, 0x01, 0x00, 0x02, 0x05, 0x05, 0x00, 0x03, 0x07, 0x01, 0x01
        /*0010*/ 	.byte	0x02, 0x03, 0x00, 0x00, 0x02, 0x06, 0x01, 0x00, 0x04, 0x0b, 0x08, 0x00, 0x09, 0x00, 0x00, 0x00
        /*0020*/ 	.byte	0x00, 0x00, 0x00, 0x00


//--------------------- .nv.info._Z8f1_scorePfS_S_ii --------------------------
	.section	.nv.info._Z8f1_scorePfS_S_ii,"",@"SHT_CUDA_INFO"
	.sectionflags	@""
	.align	4


	//----- nvinfo : EIATTR_CUDA_API_VERSION
	.align		4
        /*0000*/ 	.byte	0x04, 0x37
        /*0002*/ 	.short	(.L_10 - .L_9)
.L_9:
        /*0004*/ 	.word	0x00000082


	//----- nvinfo : EIATTR_KPARAM_INFO
	.align		4
.L_10:
        /*0008*/ 	.byte	0x04, 0x17
        /*000a*/ 	.short	(.L_12 - .L_11)
.L_11:
        /*000c*/ 	.word	0x00000000
        /*0010*/ 	.short	0x0004
        /*0012*/ 	.short	0x001c
        /*0014*/ 	.byte	0x00, 0xf0, 0x11, 0x00


	//----- nvinfo : EIATTR_KPARAM_INFO
	.align		4
.L_12:
        /*0018*/ 	.byte	0x04, 0x17
        /*001a*/ 	.short	(.L_14 - .L_13)
.L_13:
        /*001c*/ 	.word	0x00000000
        /*0020*/ 	.short	0x0003
        /*0022*/ 	.short	0x0018
        /*0024*/ 	.byte	0x00, 0xf0, 0x11, 0x00


	//----- nvinfo : EIATTR_KPARAM_INFO
	.align		4
.L_14:
        /*0028*/ 	.byte	0x04, 0x17
        /*002a*/ 	.short	(.L_16 - .L_15)
.L_15:
        /*002c*/ 	.word	0x00000000
        /*0030*/ 	.short	0x0002
        /*0032*/ 	.short	0x0010
        /*0034*/ 	.byte	0x00, 0xf5, 0x21, 0x00


	//----- nvinfo : EIATTR_KPARAM_INFO
	.align		4
.L_16:
        /*0038*/ 	.byte	0x04, 0x17
        /*003a*/ 	.short	(.L_18 - .L_17)
.L_17:
        /*003c*/ 	.word	0x00000000
        /*0040*/ 	.short	0x0001
        /*0042*/ 	.short	0x0008
        /*0044*/ 	.byte	0x00, 0xf5, 0x21, 0x00


	//----- nvinfo : EIATTR_KPARAM_INFO
	.align		4
.L_18:
        /*0048*/ 	.byte	0x04, 0x17
        /*004a*/ 	.short	(.L_20 - .L_19)
.L_19:
        /*004c*/ 	.word	0x00000000
        /*0050*/ 	.short	0x0000
        /*0052*/ 	.short	0x0000
        /*0054*/ 	.byte	0x00, 0xf5, 0x21, 0x00


	//----- nvinfo : EIATTR_SPARSE_MMA_MASK
	.align		4
.L_20:
        /*0058*/ 	.byte	0x03, 0x50
        /*005a*/ 	.short	0x0000


	//----- nvinfo : EIATTR_MAXREG_COUNT
	.align		4
        /*005c*/ 	.byte	0x03, 0x1b
        /*005e*/ 	.short	0x00ff


	//----- nvinfo : EIATTR_EXTERNS
	.align		4
        /*0060*/ 	.byte	0x04, 0x0f
        /*0062*/ 	.short	(.L_22 - .L_21)


	//   ....[0]....
	.align		4
.L_21:
        /*0064*/ 	.word	index@(vprintf)


	//----- nvinfo : EIATTR_MERCURY_ISA_VERSION
	.align		4
.L_22:
        /*0068*/ 	.byte	0x03, 0x5f
        /*006a*/ 	.short	0x0101


	//----- nvinfo : EIATTR_VRC_CTA_INIT_COUNT
	.align		4
        /*006c*/ 	.byte	0x02, 0x4a
	.zero		1
	.zero		1


	//----- nvinfo : EIATTR_SYSCALL_OFFSETS
	.align		4
        /*0070*/ 	.byte	0x04, 0x46
        /*0072*/ 	.short	(.L_24 - .L_23)


	//   ....[0]....
.L_23:
        /*0074*/ 	.word	0x000001e0


	//----- nvinfo : EIATTR_EXIT_INSTR_OFFSETS
	.align		4
.L_24:
        /*0078*/ 	.byte	0x04, 0x1c
        /*007a*/ 	.short	(.L_26 - .L_25)


	//   ....[0]....
.L_25:
        /*007c*/ 	.word	0x00000140


	//   ....[1]....
        /*0080*/ 	.word	0x00000260


	//   ....[2]....
        /*0084*/ 	.word	0x00000370


	//----- nvinfo : EIATTR_CRS_STACK_SIZE
	.align		4
.L_26:
        /*0088*/ 	.byte	0x04, 0x1e
        /*008a*/ 	.short	(.L_28 - .L_27)
.L_27:
        /*008c*/ 	.word	0x00000000


	//----- nvinfo : EIATTR_CBANK_PARAM_SIZE
	.align		4
.L_28:
        /*0090*/ 	.byte	0x03, 0x19
        /*0092*/ 	.short	0x0020


	//----- nvinfo : EIATTR_PARAM_CBANK
	.align		4
        /*0094*/ 	.byte	0x04, 0x0a
        /*0096*/ 	.short	(.L_30 - .L_29)
	.align		4
.L_29:
        /*0098*/ 	.word	index@(.nv.constant0._Z8f1_scorePfS_S_ii)
        /*009c*/ 	.short	0x0380
        /*009e*/ 	.short	0x0020


	//----- nvinfo : EIATTR_SW_WAR
	.align		4
.L_30:
        /*00a0*/ 	.byte	0x04, 0x36
        /*00a2*/ 	.short	(.L_32 - .L_31)
.L_31:
        /*00a4*/ 	.word	0x00000008
.L_32:


//--------------------- .nv.callgraph             --------------------------
	.section	.nv.callgraph,"",@"SHT_CUDA_CALLGRAPH"
	.align	4
	.sectionentsize	8
	.align		4
        /*0000*/ 	.word	0x00000000
	.align		4
        /*0004*/ 	.word	0xffffffff
	.align		4
        /*0008*/ 	.word	index@(_Z8f1_scorePfS_S_ii)
	.align		4
        /*000c*/ 	.word	index@(vprintf)
	.align		4
        /*0010*/ 	.word	0x00000000
	.align		4
        /*0014*/ 	.word	0xfffffffe
	.align		4
        /*0018*/ 	.word	0x00000000
	.align		4
        /*001c*/ 	.word	0xfffffffd
	.align		4
        /*0020*/ 	.word	0x00000000
	.align		4
        /*0024*/ 	.word	0xfffffffc


//--------------------- .nv.constant4             --------------------------
	.section	.nv.constant4,"a",@progbits
	.align	8
	.align		8
.nv.constant4:
        /*0000*/ 	.dword	vprintf
	.align		8
        /*0008*/ 	.dword	$str


//--------------------- .text._Z8f1_scorePfS_S_ii --------------------------
	.section	.text._Z8f1_scorePfS_S_ii,"ax",@progbits
	.align	128
        .global         _Z8f1_scorePfS_S_ii
        .type           _Z8f1_scorePfS_S_ii,@function
        .size           _Z8f1_scorePfS_S_ii,(.L_x_7 - _Z8f1_scorePfS_S_ii)
        .other          _Z8f1_scorePfS_S_ii,@"STO_CUDA_ENTRY STV_DEFAULT"
_Z8f1_scorePfS_S_ii:
.text._Z8f1_scorePfS_S_ii:
[----:B------:R-:W0:Y:S01]  /*0000*/  LDC R1, c[0x0][0x37c] ;  /* 0x0000df00ff017b82 */ /* 0x000e220000000800 */
[----:B------:R-:W1:Y:S01]  /*0010*/  S2R R16, SR_TID.X ;  /* 0x0000000000107919 */ /* 0x000e620000002100 */
[----:B------:R-:W2:Y:S06]  /*0020*/  LDCU UR6, c[0x0][0x2fc] ;  /* 0x00005f80ff0677ac */ /* 0x000eac0008000800 */
[----:B------:R-:W1:Y:S01]  /*0030*/  LDC R3, c[0x0][0x360] ;  /* 0x0000d800ff037b82 */ /* 0x000e620000000800 */
[----:B0-----:R-:W-:Y:S01]  /*0040*/  VIADD R1, R1, 0xfffffff0 ;  /* 0xfffffff001017836 */ /* 0x001fe20000000000 */
[----:B------:R-:W0:Y:S01]  /*0050*/  S2R R17, SR_TID.Y ;  /* 0x0000000000117919 */ /* 0x000e220000002200 */
[----:B------:R-:W3:Y:S05]  /*0060*/  LDCU.64 UR8, c[0x0][0x398] ;  /* 0x00007300ff0877ac */ /* 0x000eea0008000a00 */
[----:B------:R-:W1:Y:S08]  /*0070*/  S2UR UR4, SR_CTAID.X ;  /* 0x00000000000479c3 */ /* 0x000e700000002500 */
[----:B------:R-:W0:Y:S08]  /*0080*/  S2UR UR5, SR_CTAID.Y ;  /* 0x00000000000579c3 */ /* 0x000e300000002600 */
[----:B------:R-:W0:Y:S01]  /*0090*/  LDC R0, c[0x0][0x364] ;  /* 0x0000d900ff007b82 */ /* 0x000e220000000800 */
[----:B-1----:R-:W-:Y:S01]  /*00a0*/  IMAD R16, R3, UR4, R16 ;  /* 0x0000000403107c24 */ /* 0x002fe2000f8e0210 */
[----:B---3--:R-:W-:Y:S01]  /*00b0*/  UIMAD UR4, UR8, UR9, URZ ;  /* 0x00000009080472a4 */ /* 0x008fe2000f8e02ff */
[----:B0-----:R-:W-:Y:S01]  /*00c0*/  IMAD R17, R0, UR5, R17 ;  /* 0x0000000500117c24 */ /* 0x001fe2000f8e0211 */
[----:B------:R-:W0:Y:S03]  /*00d0*/  LDCU UR5, c[0x0][0x2f8] ;  /* 0x00005f00ff0577ac */ /* 0x000e260008000800 */
[----:B------:R-:W-:-:S05]  /*00e0*/  IMAD R2, R17, UR8, R16 ;  /* 0x0000000811027c24 */ /* 0x000fca000f8e0210 */
[----:B------:R-:W-:-:S04]  /*00f0*/  ISETP.GE.U32.AND P0, PT, R2, UR4, PT ;  /* 0x0000000402007c0c */ /* 0x000fc8000bf06070 */
[----:B------:R-:W-:-:S04]  /*0100*/  ISETP.GE.U32.OR P0, PT, R16, UR8, P0 ;  /* 0x0000000810007c0c */ /* 0x000fc80008706470 */
[----:B------:R-:W-:Y:S02]  /*0110*/  ISETP.GE.U32.OR P0, PT, R17, UR9, P0 ;  /* 0x0000000911007c0c */ /* 0x000fe40008706470 */
[----:B0-----:R-:W-:-:S05]  /*0120*/  IADD3 R6, P1, PT, R1, UR5, RZ ;  /* 0x0000000501067c10 */ /* 0x001fca000ff3e0ff */
[----:B--2---:R-:W-:-:S06]  /*0130*/  IMAD.X R7, RZ, RZ, UR6, P1 ;  /* 0x00000006ff077e24 */ /* 0x004fcc00088e06ff */
[----:B------:R-:W-:Y:S05]  /*0140*/  @P0 EXIT ;  /* 0x000000000000094d */ /* 0x000fea0003800000 */
[----:B------:R-:W-:Y:S01]  /*0150*/  MOV R0, 0x0 ;  /* 0x0000000000007802 */ /* 0x000fe20000000f00 */
[----:B------:R0:W-:Y:S01]  /*0160*/  STL.64 [R1], R16 ;  /* 0x0000001001007387 */ /* 0x0001e20000100a00 */
[----:B------:R-:W1:Y:S02]  /*0170*/  LDCU.64 UR4, c[0x4][0x8] ;  /* 0x01000100ff0477ac */ /* 0x000e640008000a00 */
[----:B------:R0:W2:Y:S01]  /*0180*/  LDC.64 R8, c[0x4][R0] ;  /* 0x0100000000087b82 */ /* 0x0000a20000000a00 */
[----:B------:R0:W-:Y:S01]  /*0190*/  STL [R1+0x8], R2 ;  /* 0x0000080201007387 */ /* 0x0001e20000100800 */
[----:B------:R-:W3:Y:S01]  /*01a0*/  LDCU.64 UR36, c[0x0][0x358] ;  /* 0x00006b00ff2477ac */ /* 0x000ee20008000a00 */
[----:B-1----:R-:W-:Y:S02]  /*01b0*/  IMAD.U32 R4, RZ, RZ, UR4 ;  /* 0x00000004ff047e24 */ /* 0x002fe4000f8e00ff */
[----:B0-----:R-:W-:-:S07]  /*01c0*/  IMAD.U32 R5, RZ, RZ, UR5 ;  /* 0x00000005ff057e24 */ /* 0x001fce000f8e00ff */
[----:B------:R-:W-:-:S07]  /*01d0*/  LEPC R20, `(.L_x_0) ;  /* 0x000000001014794e */ /* 0x000fce0000000000 */
[----:B--23--:R-:W-:Y:S05]  /*01e0*/  CALL.ABS.NOINC R8 ;  /* 0x0000000008007343 */ /* 0x00cfea0003c00000 */
.L_x_0:
[----:B------:R-:W0:Y:S08]  /*01f0*/  LDC.64 R4, c[0x0][0x388] ;  /* 0x0000e200ff047b82 */ /* 0x000e300000000a00 */
[----:B------:R-:W1:Y:S01]  /*0200*/  LDC.64 R6, c[0x0][0x380] ;  /* 0x0000e000ff067b82 */ /* 0x000e620000000a00 */
[----:B0-----:R-:W-:-:S06]  /*0210*/  IMAD.WIDE.U32 R2, R2, 0x4, R4 ;  /* 0x0000000402027825 */ /* 0x001fcc00078e0004 */
[----:B------:R-:W2:Y:S01]  /*0220*/  LDG.E R2, desc[UR36][R2.64] ;  /* 0x0000002402027981 */ /* 0x000ea2000c1e1900 */
[----:B-1----:R-:W-:-:S06]  /*0230*/  IMAD.WIDE.U32 R4, R16, 0x4, R6 ;  /* 0x0000000410047825 */ /* 0x002fcc00078e0006 */
[----:B------:R-:W2:Y:S02]  /*0240*/  LDG.E R5, desc[UR36][R4.64] ;  /* 0x0000002404057981 */ /* 0x000ea4000c1e1900 */
[----:B--2---:R-:W-:-:S13]  /*0250*/  FSETP.NEU.AND P0, PT, R2, R5, PT ;  /* 0x000000050200720b */ /* 0x004fda0003f0d000 */
[----:B------:R-:W-:Y:S05]  /*0260*/  @P0 EXIT ;  /* 0x000000000000094d */ /* 0x000fea0003800000 */
[----:B------:R-:W0:Y:S02]  /*0270*/  LDCU UR4, c[0x0][0x398] ;  /* 0x00007300ff0477ac */ /* 0x000e240008000800 */
[----:B0-----:R-:W-:-:S05]  /*0280*/  I2FP.F32.S32 R0, UR4 ;  /* 0x0000000400007c45 */ /* 0x001fca0008201400 */
[----:B------:R-:W-:-:S05]  /*0290*/  VIADD R2, R0, 0x1800000 ;  /* 0x0180000000027836 */ /* 0x000fca0000000000 */
[----:B------:R-:W-:-:S04]  /*02a0*/  LOP3.LUT R2, R2, 0x7f800000, RZ, 0xc0, !PT ;  /* 0x7f80000002027812 */ /* 0x000fc800078ec0ff */
[----:B------:R-:W-:-:S13]  /*02b0*/  ISETP.GT.U32.AND P0, PT, R2, 0x1ffffff, PT ;  /* 0x01ffffff0200780c */ /* 0x000fda0003f04070 */
[----:B------:R-:W-:Y:S05]  /*02c0*/  @P0 BRA `(.L_x_1) ;  /* 0x00000000000c0947 */ /* 0x000fea0003800000 */
[----:B------:R-:W-:-:S07]  /*02d0*/  MOV R2, 0x2f0 ;  /* 0x000002f000027802 */ /* 0x000fce0000000f00 */
[----:B------:R-:W-:Y:S05]  /*02e0*/  CALL.REL.NOINC `($__internal_0_$__cuda_sm20_rcp_rn_f32_slowpath) ;  /* 0x0000000000247944 */ /* 0x000fea0003c00000 */
[----:B------:R-:W-:Y:S05]  /*02f0*/  BRA `(.L_x_2) ;  /* 0x0000000000107947 */ /* 0x000fea0003800000 */
.L_x_1:
[----:B------:R-:W0:Y:S02]  /*0300*/  MUFU.RCP R5, R0 ;  /* 0x0000000000057308 */ /* 0x000e240000001000 */
[----:B0-----:R-:W-:-:S04]  /*0310*/  FFMA R2, R0, R5, -1 ;  /* 0xbf80000000027423 */ /* 0x001fc80000000005 */
[----:B------:R-:W-:-:S04]  /*0320*/  FADD.FTZ R2, -R2, -RZ ;  /* 0x800000ff02027221 */ /* 0x000fc80000010100 */
[----:B------:R-:W-:-:S07]  /*0330*/  FFMA R5, R5, R2, R5 ;  /* 0x0000000205057223 */ /* 0x000fce0000000005 */
.L_x_2:
[----:B------:R-:W0:Y:S02]  /*0340*/  LDC.64 R2, c[0x0][0x390] ;  /* 0x0000e400ff027b82 */ /* 0x000e240000000a00 */
[----:B0-----:R-:W-:-:S05]  /*0350*/  IMAD.WIDE.U32 R2, R17, 0x4, R2 ;  /* 0x0000000411027825 */ /* 0x001fca00078e0002 */
[----:B------:R-:W-:Y:S01]  /*0360*/  REDG.E.ADD.F32.FTZ.RN.STRONG.GPU desc[UR36][R2.64], R5 ;  /* 0x00000005020079a6 */ /* 0x000fe2000c12f324 */
[----:B------:R-:W-:Y:S05]  /*0370*/  EXIT ;  /* 0x000000000000794d */ /* 0x000fea0003800000 */
        .weak           $__internal_0_$__cuda_sm20_rcp_rn_f32_slowpath
        .type           $__internal_0_$__cuda_sm20_rcp_rn_f32_slowpath,@function
        .size           $__internal_0_$__cuda_sm20_rcp_rn_f32_slowpath,(.L_x_7 - $__internal_0_$__cuda_sm20_rcp_rn_f32_slowpath)
$__internal_0_$__cuda_sm20_rcp_rn_f32_slowpath:
[----:B------:R-:W-:-:S05]  /*0380*/  IMAD.SHL.U32 R3, R0, 0x2, RZ ;  /* 0x0000000200037824 */ /* 0x000fca00078e00ff */
[----:B------:R-:W-:-:S04]  /*0390*/  SHF.R.U32.HI R3, RZ, 0x18, R3 ;  /* 0x00000018ff037819 */ /* 0x000fc80000011603 */
[----:B------:R-:W-:-:S13]  /*03a0*/  ISETP.NE.U32.AND P0, PT, R3, RZ, PT ;  /* 0x000000ff0300720c */ /* 0x000fda0003f05070 */
[----:B------:R-:W-:Y:S05]  /*03b0*/  @P0 BRA `(.L_x_3) ;  /* 0x00000000002c0947 */ /* 0x000fea0003800000 */
[----:B------:R-:W-:-:S05]  /*03c0*/  IMAD.SHL.U32 R3, R0, 0x2, RZ ;  /* 0x0000000200037824 */ /* 0x000fca00078e00ff */
[----:B------:R-:W-:-:S13]  /*03d0*/  ISETP.NE.AND P0, PT, R3, RZ, PT ;  /* 0x000000ff0300720c */ /* 0x000fda0003f05270 */
[----:B------:R2:W3:Y:S01]  /*03e0*/  @!P0 MUFU.RCP R3, R0 ;  /* 0x0000000000038308 */ /* 0x0004e20000001000 */
[----:B------:R-:W-:Y:S05]  /*03f0*/  @!P0 BRA `(.L_x_4) ;  /* 0x0000000000a48947 */ /* 0x000fea0003800000 */
[----:B------:R-:W-:-:S04]  /*0400*/  FFMA R4, R0, 1.84467440737095516160e+19, RZ ;  /* 0x5f80000000047823 */ /* 0x000fc800000000ff */
[----:B---3--:R-:W2:Y:S02]  /*0410*/  MUFU.RCP R3, R4 ;  /* 0x0000000400037308 */ /* 0x008ea40000001000 */
[----:B--2---:R-:W-:-:S04]  /*0420*/  FFMA R0, R4, R3, -1 ;  /* 0xbf80000004007423 */ /* 0x004fc80000000003 */
[----:B------:R-:W-:-:S04]  /*0430*/  FADD.FTZ R0, -R0, -RZ ;  /* 0x800000ff00007221 */ /* 0x000fc80000010100 */
[----:B------:R-:W-:-:S04]  /*0440*/  FFMA R0, R3, R0, R3 ;  /* 0x0000000003007223 */ /* 0x000fc80000000003 */
[----:B------:R-:W-:Y:S01]  /*0450*/  FFMA R3, R0, 1.84467440737095516160e+19, RZ ;  /* 0x5f80000000037823 */ /* 0x000fe200000000ff */
[----:B------:R-:W-:Y:S06]  /*0460*/  BRA `(.L_x_4) ;  /* 0x0000000000887947 */ /* 0x000fec0003800000 */
.L_x_3:
[----:B------:R-:W-:-:S05]  /*0470*/  VIADD R4, R3, 0xffffff03 ;  /* 0xffffff0303047836 */ /* 0x000fca0000000000 */
[----:B------:R-:W-:-:S13]  /*0480*/  ISETP.GT.U32.AND P0, PT, R4, 0x1, PT ;  /* 0x000000010400780c */ /* 0x000fda0003f04070 */
[----:B------:R-:W-:Y:S05]  /*0490*/  @P0 BRA `(.L_x_5) ;  /* 0x0000000000780947 */ /* 0x000fea0003800000 */
[----:B------:R-:W-:Y:S01]  /*04a0*/  LOP3.LUT R5, R0, 0x7fffff, RZ, 0xc0, !PT ;  /* 0x007fffff00057812 */ /* 0x000fe200078ec0ff */
[----:B------:R-:W-:-:S03]  /*04b0*/  HFMA2 R9, -RZ, RZ, 0, 1.78813934326171875e-07 ;  /* 0x00000003ff097431 */ /* 0x000fc600000001ff */
[----:B------:R-:W-:-:S04]  /*04c0*/  LOP3.LUT R5, R5, 0x3f800000, RZ, 0xfc, !PT ;  /* 0x3f80000005057812 */ /* 0x000fc800078efcff */
[----:B------:R-:W0:Y:S01]  /*04d0*/  MUFU.RCP R6, R5 ;  /* 0x0000000500067308 */ /* 0x000e220000001000 */
[----:B------:R-:W-:Y:S01]  /*04e0*/  SHF.L.U32 R10, R9, R4, RZ ;  /* 0x00000004090a7219 */ /* 0x000fe200000006ff */
[----:B0-----:R-:W-:-:S04]  /*04f0*/  FFMA R7, R5, R6, -1 ;  /* 0xbf80000005077423 */ /* 0x001fc80000000006 */
[----:B------:R-:W-:-:S04]  /*0500*/  FADD.FTZ R7, -R7, -RZ ;  /* 0x800000ff07077221 */ /* 0x000fc80000010100 */
[CCC-:B------:R-:W-:Y:S01]  /*0510*/  FFMA.RM R8, R6.reuse, R7.reuse, R6.reuse ;  /* 0x0000000706087223 */ /* 0x1c0fe20000004006 */
[----:B------:R-:W-:-:S04]  /*0520*/  FFMA.RP R7, R6, R7, R6 ;  /* 0x0000000706077223 */ /* 0x000fc80000008006 */
[C---:B------:R-:W-:Y:S02]  /*0530*/  LOP3.LUT R6, R8.reuse, 0x7fffff, RZ, 0xc0, !PT ;  /* 0x007fffff08067812 */ /* 0x040fe400078ec0ff */
[----:B------:R-:W-:Y:S02]  /*0540*/  FSETP.NEU.FTZ.AND P0, PT, R8, R7, PT ;  /* 0x000000070800720b */ /* 0x000fe40003f1d000 */
[----:B------:R-:W-:Y:S02]  /*0550*/  LOP3.LUT R7, R6, 0x800000, RZ, 0xfc, !PT ;  /* 0x0080000006077812 */ /* 0x000fe400078efcff */
[----:B------:R-:W-:Y:S02]  /*0560*/  SEL R6, RZ, 0xffffffff, !P0 ;  /* 0xffffffffff067807 */ /* 0x000fe40004000000 */
[----:B------:R-:W-:-:S03]  /*0570*/  LOP3.LUT R5, R10, R7, RZ, 0xc0, !PT ;  /* 0x000000070a057212 */ /* 0x000fc600078ec0ff */
[----:B------:R-:W-:Y:S01]  /*0580*/  IMAD.MOV R6, RZ, RZ, -R6 ;  /* 0x000000ffff067224 */ /* 0x000fe200078e0a06 */
[----:B------:R-:W-:-:S04]  /*0590*/  SHF.R.U32.HI R5, RZ, R4, R5 ;  /* 0x00000004ff057219 */ /* 0x000fc80000011605 */
[----:B------:R-:W-:Y:S02]  /*05a0*/  LOP3.LUT P1, RZ, R6, R4, R7, 0xf8, !PT ;  /* 0x0000000406ff7212 */ /* 0x000fe4000782f807 */
[C---:B------:R-:W-:Y:S02]  /*05b0*/  LOP3.LUT P0, RZ, R5.reuse, 0x1, RZ, 0xc0, !PT ;  /* 0x0000000105ff7812 */ /* 0x040fe4000780c0ff */
[----:B------:R-:W-:-:S04]  /*05c0*/  LOP3.LUT P2, RZ, R5, 0x2, RZ, 0xc0, !PT ;  /* 0x0000000205ff7812 */ /* 0x000fc8000784c0ff */
[----:B------:R-:W-:Y:S02]  /*05d0*/  PLOP3.LUT P0, PT, P0, P1, P2, 0xe0, 0x0 ;  /* 0x000000000000781c */ /* 0x000fe40000703c20 */
[----:B------:R-:W-:Y:S02]  /*05e0*/  LOP3.LUT P1, RZ, R0, 0x7fffff, RZ, 0xc0, !PT ;  /* 0x007fffff00ff7812 */ /* 0x000fe4000782c0ff */
[----:B------:R-:W-:-:S05]  /*05f0*/  SEL R4, RZ, 0x1, !P0 ;  /* 0x00000001ff047807 */ /* 0x000fca0004000000 */
[----:B------:R-:W-:-:S05]  /*0600*/  IMAD.MOV R4, RZ, RZ, -R4 ;  /* 0x000000ffff047224 */ /* 0x000fca00078e0a04 */
[----:B------:R-:W-:Y:S01]  /*0610*/  ISETP.GE.AND P0, PT, R4, RZ, PT ;  /* 0x000000ff0400720c */ /* 0x000fe20003f06270 */
[----:B------:R-:W-:-:S05]  /*0620*/  VIADD R4, R3, 0xffffff04 ;  /* 0xffffff0403047836 */ /* 0x000fca0000000000 */
[----:B------:R-:W-:-:S07]  /*0630*/  SHF.R.U32.HI R3, RZ, R4, R7 ;  /* 0x00000004ff037219 */ /* 0x000fce0000011607 */
[----:B------:R-:W-:-:S05]  /*0640*/  @!P0 VIADD R3, R3, 0x1 ;  /* 0x0000000103038836 */ /* 0x000fca0000000000 */
[----:B------:R-:W-:-:S04]  /*0650*/  @!P1 SHF.L.U32 R3, R3, 0x1, RZ ;  /* 0x0000000103039819 */ /* 0x000fc800000006ff */
[----:B------:R-:W-:Y:S01]  /*0660*/  LOP3.LUT R3, R3, 0x80000000, R0, 0xf8, !PT ;  /* 0x8000000003037812 */ /* 0x000fe200078ef800 */
[----:B------:R-:W-:Y:S06]  /*0670*/  BRA `(.L_x_4) ;  /* 0x0000000000047947 */ /* 0x000fec0003800000 */
.L_x_5:
[----:B------:R0:W1:Y:S02]  /*0680*/  MUFU.RCP R3, R0 ;  /* 0x0000000000037308 */ /* 0x0000640000001000 */
.L_x_4:
[----:B-1-3--:R-:W-:Y:S02]  /*0690*/  IMAD.MOV.U32 R5, RZ, RZ, R3 ;  /* 0x000000ffff057224 */ /* 0x00afe400078e0003 */
[----:B------:R-:W-:-:S04]  /*06a0*/  IMAD.MOV.U32 R3, RZ, RZ, 0x0 ;  /* 0x00000000ff037424 */ /* 0x000fc800078e00ff */
[----:B0-2---:R-:W-:Y:S05]  /*06b0*/  RET.REL.NODEC R2 `(_Z8f1_scorePfS_S_ii) ;  /* 0xfffffff802507950 */ /* 0x005fea0003c3ffff */
.L_x_6:
[----:B------:R-:W-:-:S00]  /*06c0*/  BRA `(.L_x_6) ;  /* 0xfffffffc00fc7947 */ /* 0x000fc0000383ffff */
[----:B------:R-:W-:-:S00]  /*06d0*/  NOP ;  /* 0x0000000000007918 */ /* 0x000fc00000000000 */
        /* <DEDUP_REMOVED lines=10> */
.L_x_7:


//--------------------- .nv.global.init           --------------------------
	.section	.nv.global.init,"aw",@progbits
.nv.global.init:
	.type		$str,@object
	.size		$str,(.L_0 - $str)
$str:
        /*0000*/ 	.byte	0x69, 0x78, 0x25, 0x69, 0x20, 0x69, 0x79, 0x25, 0x69, 0x20, 0x74, 0x69, 0x64, 0x20, 0x25, 0x69
        /*0010*/ 	.byte	0x0a, 0x00
.L_0:


//--------------------- .nv.shared.reserved.0     --------------------------
	.section	.nv.shared.reserved.0,"aw",@nobits
	.weak		__nv_reservedSMEM_offset_0_alias
	.size		__nv_reservedSMEM_offset_0_alias, 0, 64
	.other		__nv_reservedSMEM_offset_0_alias,@"STO_CUDA_RESERVED_SHARED STV_DEFAULT"
__nv_reservedSMEM_offset_0_alias:
	.zero		0
	.zero		64


//--------------------- .nv.constant0._Z8f1_scorePfS_S_ii --------------------------
	.section	.nv.constant0._Z8f1_scorePfS_S_ii,"a",@progbits
	.sectionflags	@""
	.align	4
.nv.constant0._Z8f1_scorePfS_S_ii:
	.zero		928


//--------------------- SYMBOLS --------------------------

	.type		.nv.reservedSmem.offset0,@object
	.size		.nv.reservedSmem.offset0,0x4
	.type		vprintf,@function
